//
// Generated by NVIDIA NVVM Compiler
//
// Compiler Build ID: CL-36424714
// Cuda compilation tools, release 13.0, V13.0.88
// Based on NVVM 20.0.0
//

.version 9.0
.target sm_100
.address_size 64

	// .globl	_Z7colonelPi
.extern .func  (.param .b32 func_retval0) vprintf
(
	.param .b64 vprintf_param_0,
	.param .b64 vprintf_param_1
)
;
.global .align 1 .b8 $str[42] = {66, 101, 102, 111, 114, 101, 32, 37, 100, 44, 32, 37, 100, 44, 32, 37, 100, 44, 32, 105, 110, 100, 101, 120, 32, 61, 32, 37, 100, 44, 32, 42, 100, 95, 97, 32, 61, 32, 37, 100, 10};
.global .align 1 .b8 $str$1[41] = {65, 102, 116, 101, 114, 32, 37, 100, 44, 32, 37, 100, 44, 32, 37, 100, 44, 32, 105, 110, 100, 101, 120, 32, 61, 32, 37, 100, 44, 32, 42, 100, 95, 97, 32, 61, 32, 37, 100, 10};

.visible .entry _Z7colonelPi(
	.param .u64 .ptr .align 1 _Z7colonelPi_param_0
)
{
	.local .align 8 .b8 	__local_depot0[24];
	.reg .b64 	%SP;
	.reg .b64 	%SPL;
	.reg .b32 	%r<12>;
	.reg .b64 	%rd<9>;

	mov.u64 	%SPL, __local_depot0;
	cvta.local.u64 	%SP, %SPL;
	ld.param.u64 	%rd1, [_Z7colonelPi_param_0];
	cvta.to.global.u64 	%rd2, %rd1;
	add.u64 	%rd3, %SP, 0;
	add.u64 	%rd4, %SPL, 0;
	mov.u32 	%r1, %ctaid.x;
	mov.u32 	%r2, %ntid.x;
	mov.u32 	%r3, %tid.x;
	mad.lo.s32 	%r4, %r1, %r2, %r3;
	ld.global.u32 	%r5, [%rd2];
	st.local.v2.u32 	[%rd4], {%r1, %r2};
	st.local.v2.u32 	[%rd4+8], {%r3, %r4};
	st.local.u32 	[%rd4+16], %r5;
	mov.u64 	%rd5, $str;
	cvta.global.u64 	%rd6, %rd5;
	{ // callseq 0, 0
	.param .b64 param0;
	st.param.b64 	[param0], %rd6;
	.param .b64 param1;
	st.param.b64 	[param1], %rd3;
	.param .b32 retval0;
	call.uni (retval0), 
	vprintf, 
	(
	param0, 
	param1
	);
	ld.param.b32 	%r6, [retval0];
	} // callseq 0
	atom.global.add.u32 	%r8, [%rd2], %r4;
	ld.global.u32 	%r9, [%rd2];
	st.local.v2.u32 	[%rd4], {%r1, %r2};
	st.local.v2.u32 	[%rd4+8], {%r3, %r4};
	st.local.u32 	[%rd4+16], %r9;
	mov.u64 	%rd7, $str$1;
	cvta.global.u64 	%rd8, %rd7;
	{ // callseq 1, 0
	.param .b64 param0;
	st.param.b64 	[param0], %rd8;
	.param .b64 param1;
	st.param.b64 	[param1], %rd3;
	.param .b32 retval0;
	call.uni (retval0), 
	vprintf, 
	(
	param0, 
	param1
	);
	ld.param.b32 	%r10, [retval0];
	} // callseq 1
	ret;

}


// ===== COMPILED SASS (sm_100) =====

	.target	sm_100

	.elftype	@"ET_EXEC"


//--------------------- .note.nv.tkinfo           --------------------------
	.section	.note.nv.tkinfo,"",@"SHT_NOTE"
	.sectionflags	@"SHF_NOTE_NV_TKINFO"
	.tkinfo
        /*0018*/ 	.word	0x00000002
        /*0030*/ 	.string	""
        /*0030*/ 	.string	"ptxas"
        /*0030*/ 	.string	"Cuda compilation tools, release 13.0, V13.0.88"
        /*0030*/ 	.string	"Build cuda_13.0.r13.0/compiler.36424714_0"
        /*0030*/ 	.string	"-arch sm_100 -m 64 "



//--------------------- .note.nv.cuinfo           --------------------------
	.section	.note.nv.cuinfo,"",@"SHT_NOTE"
	.sectionflags	@"SHF_NOTE_NV_CUINFO"
        /*0018*/ 	.short	0x0002
        /*001a*/ 	.short	0x0064
        /*001c*/ 	.short	0x0082
	.zero		2


//--------------------- .nv.info                  --------------------------
	.section	.nv.info,"",@"SHT_CUDA_INFO"
	.align	4


	//----- nvinfo : EIATTR_REGCOUNT
	.align		4
        /*0000*/ 	.byte	0x04, 0x2f
        /*0002*/ 	.short	(.L_3 - .L_2)
	.align		4
.L_2:
        /*0004*/ 	.word	index@(_Z7colonelPi)
        /*0008*/ 	.word	0x0000001a


	//----- nvinfo : EIATTR_FRAME_SIZE
	.align		4
.L_3:
        /*000c*/ 	.byte	0x04, 0x11
        /*000e*/ 	.short	(.L_5 - .L_4)
	.align		4
.L_4:
        /*0010*/ 	.word	index@(_Z7colonelPi)
        /*0014*/ 	.word	0x00000018


	//----- nvinfo : EIATTR_MIN_STACK_SIZE
	.align		4
.L_5:
        /*0018*/ 	.byte	0x04, 0x12
        /*001a*/ 	.short	(.L_7 - .L_6)
	.align		4
.L_6:
        /*001c*/ 	.word	index@(_Z7colonelPi)
        /*0020*/ 	.word	0x00000018
.L_7:


//--------------------- .nv.compat                --------------------------
	.section	.nv.compat,"",@"SHT_CUDA_COMPAT_INFO"
	.align	4
        /*0000*/ 	.byte	0x02, 0x09, 0x00, 0x00, 0x02, 0x02, 0x01, 0x00, 0x02, 0x05, 0x05, 0x00, 0x03, 0x07, 0x01, 0x01
        /*0010*/ 	.byte	0x02, 0x03, 0x00, 0x00, 0x02, 0x06, 0x01, 0x00, 0x04, 0x0b, 0x08, 0x00, 0x09, 0x00, 0x00, 0x00
        /*0020*/ 	.byte	0x00, 0x00, 0x00, 0x00


//--------------------- .nv.info._Z7colonelPi     --------------------------
	.section	.nv.info._Z7colonelPi,"",@"SHT_CUDA_INFO"
	.sectionflags	@""
	.align	4


	//----- nvinfo : EIATTR_CUDA_API_VERSION
	.align		4
        /*0000*/ 	.byte	0x04, 0x37
        /*0002*/ 	.short	(.L_9 - .L_8)
.L_8:
        /*0004*/ 	.word	0x00000082


	//----- nvinfo : EIATTR_KPARAM_INFO
	.align		4
.L_9:
        /*0008*/ 	.byte	0x04, 0x17
        /*000a*/ 	.short	(.L_11 - .L_10)
.L_10:
        /*000c*/ 	.word	0x00000000
        /*0010*/ 	.short	0x0000
        /*0012*/ 	.short	0x0000
        /*0014*/ 	.byte	0x00, 0xf5, 0x21, 0x00


	//----- nvinfo : EIATTR_SPARSE_MMA_MASK
	.align		4
.L_11:
        /*0018*/ 	.byte	0x03, 0x50
        /*001a*/ 	.short	0x0000


	//----- nvinfo : EIATTR_MAXREG_COUNT
	.align		4
        /*001c*/ 	.byte	0x03, 0x1b
        /*001e*/ 	.short	0x00ff


	//----- nvinfo : EIATTR_EXTERNS
	.align		4
        /*0020*/ 	.byte	0x04, 0x0f
        /*0022*/ 	.short	(.L_13 - .L_12)


	//   ....[0]....
	.align		4
.L_12:
        /*0024*/ 	.word	index@(vprintf)


	//----- nvinfo : EIATTR_MERCURY_ISA_VERSION
	.align		4
.L_13:
        /*0028*/ 	.byte	0x03, 0x5f
        /*002a*/ 	.short	0x0101


	//----- nvinfo : EIATTR_INT_WARP_WIDE_INSTR_OFFSETS
	.align		4
        /*002c*/ 	.byte	0x04, 0x31
        /*002e*/ 	.short	(.L_15 - .L_14)


	//   ....[0]....
.L_14:
        /*0030*/ 	.word	0x000001a0


	//   ....[1]....
        /*0034*/ 	.word	0x000001c0


	//----- nvinfo : EIATTR_VRC_CTA_INIT_COUNT
	.align		4
.L_15:
        /*0038*/ 	.byte	0x02, 0x4a
	.zero		1
	.zero		1


	//----- nvinfo : EIATTR_SYSCALL_OFFSETS
	.align		4
        /*003c*/ 	.byte	0x04, 0x46
        /*003e*/ 	.short	(.L_17 - .L_16)


	//   ....[0]....
.L_16:
        /*0040*/ 	.word	0x00000180


	//   ....[1]....
        /*0044*/ 	.word	0x000002c0


	//----- nvinfo : EIATTR_EXIT_INSTR_OFFSETS
	.align		4
.L_17:
        /*0048*/ 	.byte	0x04, 0x1c
        /*004a*/ 	.short	(.L_19 - .L_18)


	//   ....[0]....
.L_18:
        /*004c*/ 	.word	0x000002d0


	//----- nvinfo : EIATTR_CBANK_PARAM_SIZE
	.align		4
.L_19:
        /*0050*/ 	.byte	0x03, 0x19
        /*0052*/ 	.short	0x0008


	//----- nvinfo : EIATTR_PARAM_CBANK
	.align		4
        /*0054*/ 	.byte	0x04, 0x0a
        /*0056*/ 	.short	(.L_21 - .L_20)
	.align		4
.L_20:
        /*0058*/ 	.word	index@(.nv.constant0._Z7colonelPi)
        /*005c*/ 	.short	0x0380
        /*005e*/ 	.short	0x0008


	//----- nvinfo : EIATTR_SW_WAR
	.align		4
.L_21:
        /*0060*/ 	.byte	0x04, 0x36
        /*0062*/ 	.short	(.L_23 - .L_22)
.L_22:
        /*0064*/ 	.word	0x00000008
.L_23:


//--------------------- .nv.callgraph             --------------------------
	.section	.nv.callgraph,"",@"SHT_CUDA_CALLGRAPH"
	.align	4
	.sectionentsize	8
	.align		4
        /*0000*/ 	.word	0x00000000
	.align		4
        /*0004*/ 	.word	0xffffffff
	.align		4
        /*0008*/ 	.word	index@(_Z7colonelPi)
	.align		4
        /*000c*/ 	.word	index@(vprintf)
	.align		4
        /*0010*/ 	.word	0x00000000
	.align		4
        /*0014*/ 	.word	0xfffffffe
	.align		4
        /*0018*/ 	.word	0x00000000
	.align		4
        /*001c*/ 	.word	0xfffffffd
	.align		4
        /*0020*/ 	.word	0x00000000
	.align		4
        /*0024*/ 	.word	0xfffffffc


//--------------------- .nv.constant4             --------------------------
	.section	.nv.constant4,"a",@progbits
	.align	8
	.align		8
.nv.constant4:
        /*0000*/ 	.dword	vprintf
	.align		8
        /*0008*/ 	.dword	$str
	.align		8
        /*0010*/ 	.dword	$str$1


//--------------------- .text._Z7colonelPi        --------------------------
	.section	.text._Z7colonelPi,"ax",@progbits
	.align	128
        .global         _Z7colonelPi
        .type           _Z7colonelPi,@function
        .size           _Z7colonelPi,(.L_x_3 - _Z7colonelPi)
        .other          _Z7colonelPi,@"STO_CUDA_ENTRY STV_DEFAULT"
_Z7colonelPi:
.text._Z7colonelPi:
[----:B------:R-:W0:Y:S08]  /*0000*/  LDC R1, c[0x0][0x37c] ;  /* 0x0000df00ff017b82 */ /* 0x000e300000000800 */
[----:B------:R-:W1:Y:S01]  /*0010*/  LDC.64 R4, c[0x0][0x380] ;  /* 0x0000e000ff047b82 */ /* 0x000e620000000a00 */
[----:B------:R-:W1:Y:S01]  /*0020*/  LDCU.64 UR36, c[0x0][0x358] ;  /* 0x00006b00ff2477ac */ /* 0x000e620008000a00 */
[----:B------:R-:W2:Y:S01]  /*0030*/  S2R R18, SR_CTAID.X ;  /* 0x0000000000127919 */ /* 0x000ea20000002500 */
[----:B0-----:R-:W-:Y:S01]  /*0040*/  VIADD R1, R1, 0xffffffe8 ;  /* 0xffffffe801017836 */ /* 0x001fe20000000000 */
[----:B------:R-:W2:Y:S01]  /*0050*/  S2R R16, SR_TID.X ;  /* 0x0000000000107919 */ /* 0x000ea20000002100 */
[----:B------:R-:W0:Y:S01]  /*0060*/  LDCU UR5, c[0x0][0x2fc] ;  /* 0x00005f80ff0577ac */ /* 0x000e220008000800 */
[----:B------:R-:W-:Y:S01]  /*0070*/  MOV R2, 0x0 ;  /* 0x0000000000027802 */ /* 0x000fe20000000f00 */
[----:B------:R-:W3:Y:S01]  /*0080*/  LDCU UR4, c[0x0][0x2f8] ;  /* 0x00005f00ff0477ac */ /* 0x000ee20008000800 */
[----:B------:R-:W4:Y:S01]  /*0090*/  LDCU.64 UR6, c[0x4][0x8] ;  /* 0x01000100ff0677ac */ /* 0x000f220008000a00 */
[----:B-1----:R4:W5:Y:S01]  /*00a0*/  LDG.E R0, desc[UR36][R4.64] ;  /* 0x0000002404007981 */ /* 0x002962000c1e1900 */
[----:B------:R-:W2:Y:S01]  /*00b0*/  LDC R19, c[0x0][0x360] ;  /* 0x0000d800ff137b82 */ /* 0x000ea20000000800 */
[----:B---3--:R-:W-:-:S07]  /*00c0*/  IADD3 R23, P0, PT, R1, UR4, RZ ;  /* 0x0000000401177c10 */ /* 0x008fce000ff1e0ff */
[----:B------:R1:W3:Y:S01]  /*00d0*/  LDC.64 R8, c[0x4][R2] ;  /* 0x0100000002087b82 */ /* 0x0002e20000000a00 */
[----:B0-----:R-:W-:Y:S01]  /*00e0*/  IMAD.X R22, RZ, RZ, UR5, P0 ;  /* 0x00000005ff167e24 */ /* 0x001fe200080e06ff */
[----:B----4-:R-:W-:Y:S01]  /*00f0*/  MOV R4, UR6 ;  /* 0x0000000600047c02 */ /* 0x010fe20008000f00 */
[----:B------:R-:W-:Y:S01]  /*0100*/  IMAD.U32 R5, RZ, RZ, UR7 ;  /* 0x00000007ff057e24 */ /* 0x000fe2000f8e00ff */
[----:B------:R-:W-:Y:S01]  /*0110*/  MOV R6, R23 ;  /* 0x0000001700067202 */ /* 0x000fe20000000f00 */
[----:B------:R-:W-:Y:S02]  /*0120*/  IMAD.MOV.U32 R7, RZ, RZ, R22 ;  /* 0x000000ffff077224 */ /* 0x000fe400078e0016 */
[----:B--2---:R-:W-:Y:S01]  /*0130*/  IMAD R17, R18, R19, R16 ;  /* 0x0000001312117224 */ /* 0x004fe200078e0210 */
[----:B------:R1:W-:Y:S04]  /*0140*/  STL.64 [R1], R18 ;  /* 0x0000001201007387 */ /* 0x0003e80000100a00 */
[----:B------:R1:W-:Y:S04]  /*0150*/  STL.64 [R1+0x8], R16 ;  /* 0x0000081001007387 */ /* 0x0003e80000100a00 */
[----:B---3-5:R1:W-:Y:S02]  /*0160*/  STL [R1+0x10], R0 ;  /* 0x0000100001007387 */ /* 0x0283e40000100800 */
[----:B------:R-:W-:-:S07]  /*0170*/  LEPC R20, `(.L_x_0) ;  /* 0x000000001014794e */ /* 0x000fce0000000000 */
[----:B-1----:R-:W-:Y:S05]  /*0180*/  CALL.ABS.NOINC R8 ;  /* 0x0000000008007343 */ /* 0x002fea0003c00000 */
.L_x_0:
[----:B------:R-:W0:Y:S01]  /*0190*/  S2R R0, SR_LANEID ;  /* 0x0000000000007919 */ /* 0x000e220000000000 */
[----:B------:R-:W1:Y:S08]  /*01a0*/  REDUX.SUM UR5, R17 ;  /* 0x00000000110573c4 */ /* 0x000e70000000c000 */
[----:B------:R-:W2:Y:S01]  /*01b0*/  LDC.64 R8, c[0x0][0x380] ;  /* 0x0000e000ff087b82 */ /* 0x000ea20000000a00 */
[----:B------:R-:W-:-:S02]  /*01c0*/  VOTEU.ANY UR4, UPT, PT ;  /* 0x0000000000047886 */ /* 0x000fc400038e0100 */
[----:B------:R-:W-:Y:S01]  /*01d0*/  UFLO.U32 UR4, UR4 ;  /* 0x00000004000472bd */ /* 0x000fe200080e0000 */
[----:B-1----:R-:W-:-:S05]  /*01e0*/  MOV R3, UR5 ;  /* 0x0000000500037c02 */ /* 0x002fca0008000f00 */
[----:B0-----:R-:W-:Y:S01]  /*01f0*/  ISETP.EQ.U32.AND P0, PT, R0, UR4, PT ;  /* 0x0000000400007c0c */ /* 0x001fe2000bf02070 */
[----:B------:R0:W-:Y:S01]  /*0200*/  STL.64 [R1], R18 ;  /* 0x0000001201007387 */ /* 0x0001e20000100a00 */
[----:B------:R0:W1:Y:S03]  /*0210*/  LDC.64 R10, c[0x4][R2] ;  /* 0x01000000020a7b82 */ /* 0x0000660000000a00 */
[----:B------:R-:W3:Y:S08]  /*0220*/  LDCU.64 UR4, c[0x4][0x10] ;  /* 0x01000200ff0477ac */ /* 0x000ef00008000a00 */
[----:B--2---:R0:W-:Y:S04]  /*0230*/  @P0 REDG.E.ADD.STRONG.GPU desc[UR36][R8.64], R3 ;  /* 0x000000030800098e */ /* 0x0041e8000c12e124 */
[----:B------:R-:W2:Y:S01]  /*0240*/  LDG.E R0, desc[UR36][R8.64] ;  /* 0x0000002408007981 */ /* 0x000ea2000c1e1900 */
[----:B------:R-:W-:Y:S01]  /*0250*/  IMAD.MOV.U32 R6, RZ, RZ, R23 ;  /* 0x000000ffff067224 */ /* 0x000fe200078e0017 */
[----:B------:R-:W-:-:S02]  /*0260*/  MOV R7, R22 ;  /* 0x0000001600077202 */ /* 0x000fc40000000f00 */
[----:B------:R0:W-:Y:S01]  /*0270*/  STL.64 [R1+0x8], R16 ;  /* 0x0000081001007387 */ /* 0x0001e20000100a00 */
[----:B---3--:R-:W-:Y:S01]  /*0280*/  IMAD.U32 R4, RZ, RZ, UR4 ;  /* 0x00000004ff047e24 */ /* 0x008fe2000f8e00ff */
[----:B------:R-:W-:Y:S02]  /*0290*/  MOV R5, UR5 ;  /* 0x0000000500057c02 */ /* 0x000fe40008000f00 */
[----:B-12---:R0:W-:Y:S05]  /*02a0*/  STL [R1+0x10], R0 ;  /* 0x0000100001007387 */ /* 0x0061ea0000100800 */
[----:B------:R-:W-:-:S07]  /*02b0*/  LEPC R20, `(.L_x_1) ;  /* 0x000000001014794e */ /* 0x000fce0000000000 */
[----:B0-----:R-:W-:Y:S05]  /*02c0*/  CALL.ABS.NOINC R10 ;  /* 0x000000000a007343 */ /* 0x001fea0003c00000 */
.L_x_1:
[----:B------:R-:W-:Y:S05]  /*02d0*/  EXIT ;  /* 0x000000000000794d */ /* 0x000fea0003800000 */
.L_x_2:
[----:B------:R-:W-:-:S00]  /*02e0*/  BRA `(.L_x_2) ;  /* 0xfffffffc00fc7947 */ /* 0x000fc0000383ffff */
[----:B------:R-:W-:-:S00]  /*02f0*/  NOP ;  /* 0x0000000000007918 */ /* 0x000fc00000000000 */
        /* <DEDUP_REMOVED lines=8> */
.L_x_3:


//--------------------- .nv.global.init           --------------------------
	.section	.nv.global.init,"aw",@progbits
.nv.global.init:
	.type		$str$1,@object
	.size		$str$1,($str - $str$1)
$str$1:
        /*0000*/ 	.byte	0x41, 0x66, 0x74, 0x65, 0x72, 0x20, 0x25, 0x64, 0x2c, 0x20, 0x25, 0x64, 0x2c, 0x20, 0x25, 0x64
        /*0010*/ 	.byte	0x2c, 0x20, 0x69, 0x6e, 0x64, 0x65, 0x78, 0x20, 0x3d, 0x20, 0x25, 0x64, 0x2c, 0x20, 0x2a, 0x64
        /*0020*/ 	.byte	0x5f, 0x61, 0x20, 0x3d, 0x20, 0x25, 0x64, 0x0a, 0x00
	.type		$str,@object
	.size		$str,(.L_0 - $str)
$str:
        /*0029*/ 	.byte	0x42, 0x65, 0x66, 0x6f, 0x72, 0x65, 0x20, 0x25, 0x64, 0x2c, 0x20, 0x25, 0x64, 0x2c, 0x20, 0x25
        /*0039*/ 	.byte	0x64, 0x2c, 0x20, 0x69, 0x6e, 0x64, 0x65, 0x78, 0x20, 0x3d, 0x20, 0x25, 0x64, 0x2c, 0x20, 0x2a
        /*0049*/ 	.byte	0x64, 0x5f, 0x61, 0x20, 0x3d, 0x20, 0x25, 0x64, 0x0a, 0x00
.L_0:


//--------------------- .nv.shared.reserved.0     --------------------------
	.section	.nv.shared.reserved.0,"aw",@nobits
	.weak		__nv_reservedSMEM_offset_0_alias
	.size		__nv_reservedSMEM_offset_0_alias, 0, 64
	.other		__nv_reservedSMEM_offset_0_alias,@"STO_CUDA_RESERVED_SHARED STV_DEFAULT"
__nv_reservedSMEM_offset_0_alias:
	.zero		0
	.zero		64


//--------------------- .nv.constant0._Z7colonelPi --------------------------
	.section	.nv.constant0._Z7colonelPi,"a",@progbits
	.sectionflags	@""
	.align	4
.nv.constant0._Z7colonelPi:
	.zero		904


//--------------------- SYMBOLS --------------------------

	.type		.nv.reservedSmem.offset0,@object
	.size		.nv.reservedSmem.offset0,0x4
	.type		vprintf,@function
